//
// Generated by NVIDIA NVVM Compiler
//
// Compiler Build ID: CL-36424714
// Cuda compilation tools, release 13.0, V13.0.88
// Based on NVVM 20.0.0
//

.version 9.0
.target sm_100
.address_size 64

	// .globl	_Z6matMulPfS_S_RKiS1_
.extern .func  (.param .b32 func_retval0) vprintf
(
	.param .b64 vprintf_param_0,
	.param .b64 vprintf_param_1
)
;
.global .align 4 .b8 precalc_xorwow_matrix[102400];
.global .align 4 .b8 precalc_xorwow_offset_matrix[102400];
.global .align 4 .b8 mrg32k3aM1[2304];
.global .align 4 .b8 mrg32k3aM2[2304];
.global .align 4 .b8 mrg32k3aM1SubSeq[2016];
.global .align 4 .b8 mrg32k3aM2SubSeq[2016];
.global .align 4 .b8 mrg32k3aM1Seq[2304];
.global .align 4 .b8 mrg32k3aM2Seq[2304];
.const .align 8 .b8 __cr_lgamma_table[72];
.global .align 1 .b8 $str[43] = {72, 101, 108, 108, 111, 32, 102, 114, 111, 109, 32, 116, 104, 114, 101, 97, 100, 73, 100, 120, 46, 120, 32, 37, 100, 44, 32, 116, 104, 114, 101, 97, 100, 73, 100, 120, 46, 121, 32, 37, 100, 10};

.visible .entry _Z6matMulPfS_S_RKiS1_(
	.param .u64 .ptr .align 1 _Z6matMulPfS_S_RKiS1__param_0,
	.param .u64 .ptr .align 1 _Z6matMulPfS_S_RKiS1__param_1,
	.param .u64 .ptr .align 1 _Z6matMulPfS_S_RKiS1__param_2,
	.param .u64 .ptr .align 1 _Z6matMulPfS_S_RKiS1__param_3,
	.param .u64 .ptr .align 1 _Z6matMulPfS_S_RKiS1__param_4
)
{
	.reg .pred 	%p<10>;
	.reg .b32 	%r<35>;
	.reg .b32 	%f<68>;
	.reg .b64 	%rd<47>;

	ld.param.u64 	%rd6, [_Z6matMulPfS_S_RKiS1__param_0];
	ld.param.u64 	%rd8, [_Z6matMulPfS_S_RKiS1__param_1];
	ld.param.u64 	%rd9, [_Z6matMulPfS_S_RKiS1__param_2];
	ld.param.u64 	%rd10, [_Z6matMulPfS_S_RKiS1__param_3];
	ld.param.u64 	%rd7, [_Z6matMulPfS_S_RKiS1__param_4];
	cvta.to.global.u64 	%rd1, %rd9;
	cvta.to.global.u64 	%rd2, %rd8;
	cvta.to.global.u64 	%rd11, %rd10;
	mov.u32 	%r1, %tid.y;
	mov.u32 	%r2, %tid.x;
	ld.global.u32 	%r3, [%rd11];
	setp.lt.s32 	%p1, %r3, 1;
	mov.f32 	%f67, 0f00000000;
	@%p1 bra 	$L__BB0_12;
	cvta.to.global.u64 	%rd12, %rd7;
	mul.lo.s32 	%r4, %r3, %r1;
	ld.global.u32 	%r5, [%rd12];
	and.b32  	%r6, %r3, 7;
	setp.lt.u32 	%p2, %r3, 8;
	mov.f32 	%f67, 0f00000000;
	mov.b32 	%r33, 0;
	@%p2 bra 	$L__BB0_4;
	and.b32  	%r33, %r3, 2147483640;
	neg.s32 	%r31, %r33;
	shl.b32 	%r9, %r5, 3;
	mul.wide.u32 	%rd13, %r4, 4;
	add.s64 	%rd14, %rd13, %rd2;
	add.s64 	%rd46, %rd14, 16;
	mov.f32 	%f67, 0f00000000;
	mul.wide.s32 	%rd17, %r5, 4;
	mov.u32 	%r30, %r2;
$L__BB0_3:
	.pragma "nounroll";
	ld.global.f32 	%f17, [%rd46+-16];
	mul.wide.s32 	%rd15, %r30, 4;
	add.s64 	%rd16, %rd1, %rd15;
	ld.global.f32 	%f18, [%rd16];
	fma.rn.f32 	%f19, %f17, %f18, %f67;
	ld.global.f32 	%f20, [%rd46+-12];
	add.s64 	%rd18, %rd16, %rd17;
	ld.global.f32 	%f21, [%rd18];
	fma.rn.f32 	%f22, %f20, %f21, %f19;
	ld.global.f32 	%f23, [%rd46+-8];
	add.s64 	%rd19, %rd18, %rd17;
	ld.global.f32 	%f24, [%rd19];
	fma.rn.f32 	%f25, %f23, %f24, %f22;
	ld.global.f32 	%f26, [%rd46+-4];
	add.s64 	%rd20, %rd19, %rd17;
	ld.global.f32 	%f27, [%rd20];
	fma.rn.f32 	%f28, %f26, %f27, %f25;
	ld.global.f32 	%f29, [%rd46];
	add.s64 	%rd21, %rd20, %rd17;
	ld.global.f32 	%f30, [%rd21];
	fma.rn.f32 	%f31, %f29, %f30, %f28;
	ld.global.f32 	%f32, [%rd46+4];
	add.s64 	%rd22, %rd21, %rd17;
	ld.global.f32 	%f33, [%rd22];
	fma.rn.f32 	%f34, %f32, %f33, %f31;
	ld.global.f32 	%f35, [%rd46+8];
	add.s64 	%rd23, %rd22, %rd17;
	ld.global.f32 	%f36, [%rd23];
	fma.rn.f32 	%f37, %f35, %f36, %f34;
	ld.global.f32 	%f38, [%rd46+12];
	add.s64 	%rd24, %rd23, %rd17;
	ld.global.f32 	%f39, [%rd24];
	fma.rn.f32 	%f67, %f38, %f39, %f37;
	add.s32 	%r31, %r31, 8;
	add.s32 	%r30, %r30, %r9;
	add.s64 	%rd46, %rd46, 32;
	setp.ne.s32 	%p3, %r31, 0;
	@%p3 bra 	$L__BB0_3;
$L__BB0_4:
	setp.eq.s32 	%p4, %r6, 0;
	@%p4 bra 	$L__BB0_12;
	and.b32  	%r15, %r3, 3;
	setp.lt.u32 	%p5, %r6, 4;
	@%p5 bra 	$L__BB0_7;
	add.s32 	%r21, %r4, %r33;
	mul.wide.s32 	%rd25, %r21, 4;
	add.s64 	%rd26, %rd2, %rd25;
	ld.global.f32 	%f41, [%rd26];
	mad.lo.s32 	%r22, %r5, %r33, %r2;
	mul.wide.s32 	%rd27, %r22, 4;
	add.s64 	%rd28, %rd1, %rd27;
	ld.global.f32 	%f42, [%rd28];
	fma.rn.f32 	%f43, %f41, %f42, %f67;
	ld.global.f32 	%f44, [%rd26+4];
	mul.wide.s32 	%rd29, %r5, 4;
	add.s64 	%rd30, %rd28, %rd29;
	ld.global.f32 	%f45, [%rd30];
	fma.rn.f32 	%f46, %f44, %f45, %f43;
	ld.global.f32 	%f47, [%rd26+8];
	add.s64 	%rd31, %rd30, %rd29;
	ld.global.f32 	%f48, [%rd31];
	fma.rn.f32 	%f49, %f47, %f48, %f46;
	ld.global.f32 	%f50, [%rd26+12];
	add.s64 	%rd32, %rd31, %rd29;
	ld.global.f32 	%f51, [%rd32];
	fma.rn.f32 	%f67, %f50, %f51, %f49;
	add.s32 	%r33, %r33, 4;
$L__BB0_7:
	setp.eq.s32 	%p6, %r15, 0;
	@%p6 bra 	$L__BB0_12;
	setp.eq.s32 	%p7, %r15, 1;
	@%p7 bra 	$L__BB0_10;
	add.s32 	%r23, %r4, %r33;
	mul.wide.s32 	%rd33, %r23, 4;
	add.s64 	%rd34, %rd2, %rd33;
	ld.global.f32 	%f53, [%rd34];
	mad.lo.s32 	%r24, %r5, %r33, %r2;
	mul.wide.s32 	%rd35, %r24, 4;
	add.s64 	%rd36, %rd1, %rd35;
	ld.global.f32 	%f54, [%rd36];
	fma.rn.f32 	%f55, %f53, %f54, %f67;
	ld.global.f32 	%f56, [%rd34+4];
	mul.wide.s32 	%rd37, %r5, 4;
	add.s64 	%rd38, %rd36, %rd37;
	ld.global.f32 	%f57, [%rd38];
	fma.rn.f32 	%f67, %f56, %f57, %f55;
	add.s32 	%r33, %r33, 2;
$L__BB0_10:
	and.b32  	%r25, %r3, 1;
	setp.eq.b32 	%p8, %r25, 1;
	not.pred 	%p9, %p8;
	@%p9 bra 	$L__BB0_12;
	add.s32 	%r26, %r4, %r33;
	mul.wide.s32 	%rd39, %r26, 4;
	add.s64 	%rd40, %rd2, %rd39;
	ld.global.f32 	%f58, [%rd40];
	mad.lo.s32 	%r27, %r5, %r33, %r2;
	mul.wide.s32 	%rd41, %r27, 4;
	add.s64 	%rd42, %rd1, %rd41;
	ld.global.f32 	%f59, [%rd42];
	fma.rn.f32 	%f67, %f58, %f59, %f67;
$L__BB0_12:
	cvta.to.global.u64 	%rd43, %rd6;
	mov.u32 	%r28, %ntid.x;
	mad.lo.s32 	%r29, %r1, %r28, %r2;
	mul.wide.u32 	%rd44, %r29, 4;
	add.s64 	%rd45, %rd43, %rd44;
	st.global.f32 	[%rd45], %f67;
	ret;

}
	// .globl	_Z10initializePf
.visible .entry _Z10initializePf(
	.param .u64 .ptr .align 1 _Z10initializePf_param_0
)
{
	.local .align 8 .b8 	__local_depot1[8];
	.reg .b64 	%SP;
	.reg .b64 	%SPL;
	.reg .b32 	%r<10>;
	.reg .b64 	%rd<9>;

	mov.u64 	%SPL, __local_depot1;
	cvta.local.u64 	%SP, %SPL;
	ld.param.u64 	%rd1, [_Z10initializePf_param_0];
	cvta.to.global.u64 	%rd2, %rd1;
	add.u64 	%rd3, %SP, 0;
	add.u64 	%rd4, %SPL, 0;
	mov.u32 	%r1, %tid.x;
	mov.u32 	%r2, %tid.y;
	st.local.v2.u32 	[%rd4], {%r1, %r2};
	mov.u64 	%rd5, $str;
	cvta.global.u64 	%rd6, %rd5;
	{ // callseq 0, 0
	.param .b64 param0;
	st.param.b64 	[param0], %rd6;
	.param .b64 param1;
	st.param.b64 	[param1], %rd3;
	.param .b32 retval0;
	call.uni (retval0), 
	vprintf, 
	(
	param0, 
	param1
	);
	ld.param.b32 	%r3, [retval0];
	} // callseq 0
	st.local.v2.u32 	[%rd4], {%r1, %r2};
	{ // callseq 1, 0
	.param .b64 param0;
	st.param.b64 	[param0], %rd6;
	.param .b64 param1;
	st.param.b64 	[param1], %rd3;
	.param .b32 retval0;
	call.uni (retval0), 
	vprintf, 
	(
	param0, 
	param1
	);
	ld.param.b32 	%r5, [retval0];
	} // callseq 1
	mov.u32 	%r7, %ntid.x;
	mad.lo.s32 	%r8, %r2, %r7, %r1;
	mul.wide.u32 	%rd7, %r8, 4;
	add.s64 	%rd8, %rd2, %rd7;
	mov.b32 	%r9, 1065353216;
	st.global.u32 	[%rd8], %r9;
	ret;

}


// ===== COMPILED SASS (sm_100) =====

	.target	sm_100

	.elftype	@"ET_EXEC"


//--------------------- .note.nv.tkinfo           --------------------------
	.section	.note.nv.tkinfo,"",@"SHT_NOTE"
	.sectionflags	@"SHF_NOTE_NV_TKINFO"
	.tkinfo
        /*0018*/ 	.word	0x00000002
        /*0030*/ 	.string	""
        /*0030*/ 	.string	"ptxas"
        /*0030*/ 	.string	"Cuda compilation tools, release 13.0, V13.0.88"
        /*0030*/ 	.string	"Build cuda_13.0.r13.0/compiler.36424714_0"
        /*0030*/ 	.string	"-arch sm_100 -m 64 "



//--------------------- .note.nv.cuinfo           --------------------------
	.section	.note.nv.cuinfo,"",@"SHT_NOTE"
	.sectionflags	@"SHF_NOTE_NV_CUINFO"
        /*0018*/ 	.short	0x0002
        /*001a*/ 	.short	0x0064
        /*001c*/ 	.short	0x0082
	.zero		2


//--------------------- .nv.info                  --------------------------
	.section	.nv.info,"",@"SHT_CUDA_INFO"
	.align	4


	//----- nvinfo : EIATTR_REGCOUNT
	.align		4
        /*0000*/ 	.byte	0x04, 0x2f
        /*0002*/ 	.short	(.L_11 - .L_10)
	.align		4
.L_10:
        /*0004*/ 	.word	index@(_Z6matMulPfS_S_RKiS1_)
        /*0008*/ 	.word	0x00000020


	//----- nvinfo : EIATTR_FRAME_SIZE
	.align		4
.L_11:
        /*000c*/ 	.byte	0x04, 0x11
        /*000e*/ 	.short	(.L_13 - .L_12)
	.align		4
.L_12:
        /*0010*/ 	.word	index@(_Z6matMulPfS_S_RKiS1_)
        /*0014*/ 	.word	0x00000000


	//----- nvinfo : EIATTR_REGCOUNT
	.align		4
.L_13:
        /*0018*/ 	.byte	0x04, 0x2f
        /*001a*/ 	.short	(.L_15 - .L_14)
	.align		4
.L_14:
        /*001c*/ 	.word	index@(_Z10initializePf)
        /*0020*/ 	.word	0x0000001a


	//----- nvinfo : EIATTR_FRAME_SIZE
	.align		4
.L_15:
        /*0024*/ 	.byte	0x04, 0x11
        /*0026*/ 	.short	(.L_17 - .L_16)
	.align		4
.L_16:
        /*0028*/ 	.word	index@(_Z10initializePf)
        /*002c*/ 	.word	0x00000008


	//----- nvinfo : EIATTR_MIN_STACK_SIZE
	.align		4
.L_17:
        /*0030*/ 	.byte	0x04, 0x12
        /*0032*/ 	.short	(.L_19 - .L_18)
	.align		4
.L_18:
        /*0034*/ 	.word	index@(_Z10initializePf)
        /*0038*/ 	.word	0x00000008


	//----- nvinfo : EIATTR_MIN_STACK_SIZE
	.align		4
.L_19:
        /*003c*/ 	.byte	0x04, 0x12
        /*003e*/ 	.short	(.L_21 - .L_20)
	.align		4
.L_20:
        /*0040*/ 	.word	index@(_Z6matMulPfS_S_RKiS1_)
        /*0044*/ 	.word	0x00000000
.L_21:


//--------------------- .nv.compat                --------------------------
	.section	.nv.compat,"",@"SHT_CUDA_COMPAT_INFO"
	.align	4
        /*0000*/ 	.byte	0x02, 0x09, 0x00, 0x00, 0x02, 0x02, 0x01, 0x00, 0x02, 0x05, 0x05, 0x00, 0x03, 0x07, 0x01, 0x01
        /*0010*/ 	.byte	0x02, 0x03, 0x00, 0x00, 0x02, 0x06, 0x01, 0x00, 0x04, 0x0b, 0x08, 0x00, 0x09, 0x00, 0x00, 0x00
        /*0020*/ 	.byte	0x00, 0x00, 0x00, 0x00


//--------------------- .nv.info._Z10initializePf --------------------------
	.section	.nv.info._Z10initializePf,"",@"SHT_CUDA_INFO"
	.sectionflags	@""
	.align	4


	//----- nvinfo : EIATTR_CUDA_API_VERSION
	.align		4
        /*0000*/ 	.byte	0x04, 0x37
        /*0002*/ 	.short	(.L_23 - .L_22)
.L_22:
        /*0004*/ 	.word	0x00000082


	//----- nvinfo : EIATTR_KPARAM_INFO
	.align		4
.L_23:
        /*0008*/ 	.byte	0x04, 0x17
        /*000a*/ 	.short	(.L_25 - .L_24)
.L_24:
        /*000c*/ 	.word	0x00000000
        /*0010*/ 	.short	0x0000
        /*0012*/ 	.short	0x0000
        /*0014*/ 	.byte	0x00, 0xf5, 0x21, 0x00


	//----- nvinfo : EIATTR_SPARSE_MMA_MASK
	.align		4
.L_25:
        /*0018*/ 	.byte	0x03, 0x50
        /*001a*/ 	.short	0x0000


	//----- nvinfo : EIATTR_MAXREG_COUNT
	.align		4
        /*001c*/ 	.byte	0x03, 0x1b
        /*001e*/ 	.short	0x00ff


	//----- nvinfo : EIATTR_EXTERNS
	.align		4
        /*0020*/ 	.byte	0x04, 0x0f
        /*0022*/ 	.short	(.L_27 - .L_26)


	//   ....[0]....
	.align		4
.L_26:
        /*0024*/ 	.word	index@(vprintf)


	//----- nvinfo : EIATTR_MERCURY_ISA_VERSION
	.align		4
.L_27:
        /*0028*/ 	.byte	0x03, 0x5f
        /*002a*/ 	.short	0x0101


	//----- nvinfo : EIATTR_VRC_CTA_INIT_COUNT
	.align		4
        /*002c*/ 	.byte	0x02, 0x4a
	.zero		1
	.zero		1


	//----- nvinfo : EIATTR_SYSCALL_OFFSETS
	.align		4
        /*0030*/ 	.byte	0x04, 0x46
        /*0032*/ 	.short	(.L_29 - .L_28)


	//   ....[0]....
.L_28:
        /*0034*/ 	.word	0x00000110


	//   ....[1]....
        /*0038*/ 	.word	0x000001b0


	//----- nvinfo : EIATTR_EXIT_INSTR_OFFSETS
	.align		4
.L_29:
        /*003c*/ 	.byte	0x04, 0x1c
        /*003e*/ 	.short	(.L_31 - .L_30)


	//   ....[0]....
.L_30:
        /*0040*/ 	.word	0x00000240


	//----- nvinfo : EIATTR_CBANK_PARAM_SIZE
	.align		4
.L_31:
        /*0044*/ 	.byte	0x03, 0x19
        /*0046*/ 	.short	0x0008


	//----- nvinfo : EIATTR_PARAM_CBANK
	.align		4
        /*0048*/ 	.byte	0x04, 0x0a
        /*004a*/ 	.short	(.L_33 - .L_32)
	.align		4
.L_32:
        /*004c*/ 	.word	index@(.nv.constant0._Z10initializePf)
        /*0050*/ 	.short	0x0380
        /*0052*/ 	.short	0x0008


	//----- nvinfo : EIATTR_SW_WAR
	.align		4
.L_33:
        /*0054*/ 	.byte	0x04, 0x36
        /*0056*/ 	.short	(.L_35 - .L_34)
.L_34:
        /*0058*/ 	.word	0x00000008
.L_35:


//--------------------- .nv.info._Z6matMulPfS_S_RKiS1_ --------------------------
	.section	.nv.info._Z6matMulPfS_S_RKiS1_,"",@"SHT_CUDA_INFO"
	.sectionflags	@""
	.align	4


	//----- nvinfo : EIATTR_CUDA_API_VERSION
	.align		4
        /*0000*/ 	.byte	0x04, 0x37
        /*0002*/ 	.short	(.L_37 - .L_36)
.L_36:
        /*0004*/ 	.word	0x00000082


	//----- nvinfo : EIATTR_KPARAM_INFO
	.align		4
.L_37:
        /*0008*/ 	.byte	0x04, 0x17
        /*000a*/ 	.short	(.L_39 - .L_38)
.L_38:
        /*000c*/ 	.word	0x00000000
        /*0010*/ 	.short	0x0004
        /*0012*/ 	.short	0x0020
        /*0014*/ 	.byte	0x00, 0xf5, 0x21, 0x00


	//----- nvinfo : EIATTR_KPARAM_INFO
	.align		4
.L_39:
        /*0018*/ 	.byte	0x04, 0x17
        /*001a*/ 	.short	(.L_41 - .L_40)
.L_40:
        /*001c*/ 	.word	0x00000000
        /*0020*/ 	.short	0x0003
        /*0022*/ 	.short	0x0018
        /*0024*/ 	.byte	0x00, 0xf5, 0x21, 0x00


	//----- nvinfo : EIATTR_KPARAM_INFO
	.align		4
.L_41:
        /*0028*/ 	.byte	0x04, 0x17
        /*002a*/ 	.short	(.L_43 - .L_42)
.L_42:
        /*002c*/ 	.word	0x00000000
        /*0030*/ 	.short	0x0002
        /*0032*/ 	.short	0x0010
        /*0034*/ 	.byte	0x00, 0xf5, 0x21, 0x00


	//----- nvinfo : EIATTR_KPARAM_INFO
	.align		4
.L_43:
        /*0038*/ 	.byte	0x04, 0x17
        /*003a*/ 	.short	(.L_45 - .L_44)
.L_44:
        /*003c*/ 	.word	0x00000000
        /*0040*/ 	.short	0x0001
        /*0042*/ 	.short	0x0008
        /*0044*/ 	.byte	0x00, 0xf5, 0x21, 0x00


	//----- nvinfo : EIATTR_KPARAM_INFO
	.align		4
.L_45:
        /*0048*/ 	.byte	0x04, 0x17
        /*004a*/ 	.short	(.L_47 - .L_46)
.L_46:
        /*004c*/ 	.word	0x00000000
        /*0050*/ 	.short	0x0000
        /*0052*/ 	.short	0x0000
        /*0054*/ 	.byte	0x00, 0xf5, 0x21, 0x00


	//----- nvinfo : EIATTR_SPARSE_MMA_MASK
	.align		4
.L_47:
        /*0058*/ 	.byte	0x03, 0x50
        /*005a*/ 	.short	0x0000


	//----- nvinfo : EIATTR_MAXREG_COUNT
	.align		4
        /*005c*/ 	.byte	0x03, 0x1b
        /*005e*/ 	.short	0x00ff


	//----- nvinfo : EIATTR_MERCURY_ISA_VERSION
	.align		4
        /*0060*/ 	.byte	0x03, 0x5f
        /*0062*/ 	.short	0x0101


	//----- nvinfo : EIATTR_VRC_CTA_INIT_COUNT
	.align		4
        /*0064*/ 	.byte	0x02, 0x4a
	.zero		1
	.zero		1


	//----- nvinfo : EIATTR_EXIT_INSTR_OFFSETS
	.align		4
        /*0068*/ 	.byte	0x04, 0x1c
        /*006a*/ 	.short	(.L_49 - .L_48)


	//   ....[0]....
.L_48:
        /*006c*/ 	.word	0x000007e0


	//----- nvinfo : EIATTR_CBANK_PARAM_SIZE
	.align		4
.L_49:
        /*0070*/ 	.byte	0x03, 0x19
        /*0072*/ 	.short	0x0028


	//----- nvinfo : EIATTR_PARAM_CBANK
	.align		4
        /*0074*/ 	.byte	0x04, 0x0a
        /*0076*/ 	.short	(.L_51 - .L_50)
	.align		4
.L_50:
        /*0078*/ 	.word	index@(.nv.constant0._Z6matMulPfS_S_RKiS1_)
        /*007c*/ 	.short	0x0380
        /*007e*/ 	.short	0x0028


	//----- nvinfo : EIATTR_SW_WAR
	.align		4
.L_51:
        /*0080*/ 	.byte	0x04, 0x36
        /*0082*/ 	.short	(.L_53 - .L_52)
.L_52:
        /*0084*/ 	.word	0x00000008
.L_53:


//--------------------- .nv.callgraph             --------------------------
	.section	.nv.callgraph,"",@"SHT_CUDA_CALLGRAPH"
	.align	4
	.sectionentsize	8
	.align		4
        /*0000*/ 	.word	0x00000000
	.align		4
        /*0004*/ 	.word	0xffffffff
	.align		4
        /*0008*/ 	.word	index@(_Z10initializePf)
	.align		4
        /*000c*/ 	.word	index@(vprintf)
	.align		4
        /*0010*/ 	.word	0x00000000
	.align		4
        /*0014*/ 	.word	0xfffffffe
	.align		4
        /*0018*/ 	.word	0x00000000
	.align		4
        /*001c*/ 	.word	0xfffffffd
	.align		4
        /*0020*/ 	.word	0x00000000
	.align		4
        /*0024*/ 	.word	0xfffffffc


//--------------------- .nv.constant4             --------------------------
	.section	.nv.constant4,"a",@progbits
	.align	8
	.align		8
.nv.constant4:
        /*0000*/ 	.dword	vprintf
	.align		8
        /*0008*/ 	.dword	precalc_xorwow_matrix
	.align		8
        /*0010*/ 	.dword	precalc_xorwow_offset_matrix
	.align		8
        /*0018*/ 	.dword	mrg32k3aM1
	.align		8
        /*0020*/ 	.dword	mrg32k3aM2
	.align		8
        /*0028*/ 	.dword	mrg32k3aM1SubSeq
	.align		8
        /*0030*/ 	.dword	mrg32k3aM2SubSeq
	.align		8
        /*0038*/ 	.dword	mrg32k3aM1Seq
	.align		8
        /*0040*/ 	.dword	mrg32k3aM2Seq
	.align		8
        /*0048*/ 	.dword	$str


//--------------------- .nv.constant3             --------------------------
	.section	.nv.constant3,"a",@progbits
	.align	8
.nv.constant3:
	.type		__cr_lgamma_table,@object
	.size		__cr_lgamma_table,(.L_8 - __cr_lgamma_table)
__cr_lgamma_table:
        /*0000*/ 	.byte	0x00, 0x00, 0x00, 0x00, 0x00, 0x00, 0x00, 0x00, 0x00, 0x00, 0x00, 0x00, 0x00, 0x00, 0x00, 0x00
        /*0010*/ 	.byte	0xef, 0x39, 0xfa, 0xfe, 0x42, 0x2e, 0xe6, 0x3f, 0x02, 0x20, 0x2a, 0xfa, 0x0b, 0xab, 0xfc, 0x3f
        /*0020*/ 	.byte	0xf9, 0x2c, 0x92, 0x7c, 0xa7, 0x6c, 0x09, 0x40, 0xc9, 0x79, 0x44, 0x3c, 0x64, 0x26, 0x13, 0x40
        /*0030*/ 	.byte	0xca, 0x01, 0xcf, 0x3a, 0x27, 0x51, 0x1a, 0x40, 0x30, 0xcc, 0x2d, 0xf3, 0xe1, 0x0c, 0x21, 0x40
        /*0040*/ 	.byte	0x0d, 0xb7, 0xfc, 0x82, 0x8e, 0x35, 0x25, 0x40
.L_8:


//--------------------- .text._Z10initializePf    --------------------------
	.section	.text._Z10initializePf,"ax",@progbits
	.align	128
        .global         _Z10initializePf
        .type           _Z10initializePf,@function
        .size           _Z10initializePf,(.L_x_8 - _Z10initializePf)
        .other          _Z10initializePf,@"STO_CUDA_ENTRY STV_DEFAULT"
_Z10initializePf:
.text._Z10initializePf:
[----:B------:R-:W0:Y:S01]  /*0000*/  LDC R1, c[0x0][0x37c] ;  /* 0x0000df00ff017b82 */ /* 0x000e220000000800 */
[----:B------:R-:W1:Y:S01]  /*0010*/  S2R R18, SR_TID.X ;  /* 0x0000000000127919 */ /* 0x000e620000002100 */
[----:B------:R-:W2:Y:S01]  /*0020*/  LDCU UR4, c[0x0][0x2f8] ;  /* 0x00005f00ff0477ac */ /* 0x000ea20008000800 */
[----:B0-----:R-:W-:Y:S01]  /*0030*/  VIADD R1, R1, 0xfffffff8 ;  /* 0xfffffff801017836 */ /* 0x001fe20000000000 */
[----:B------:R-:W-:Y:S01]  /*0040*/  MOV R2, 0x0 ;  /* 0x0000000000027802 */ /* 0x000fe20000000f00 */
[----:B------:R-:W1:Y:S01]  /*0050*/  S2R R19, SR_TID.Y ;  /* 0x0000000000137919 */ /* 0x000e620000002200 */
[----:B------:R-:W0:Y:S02]  /*0060*/  LDCU UR5, c[0x0][0x2fc] ;  /* 0x00005f80ff0577ac */ /* 0x000e240008000800 */
[----:B------:R3:W4:Y:S01]  /*0070*/  LDC.64 R8, c[0x4][R2] ;  /* 0x0100000002087b82 */ /* 0x0007220000000a00 */
[----:B------:R-:W5:Y:S01]  /*0080*/  LDCU.64 UR6, c[0x4][0x48] ;  /* 0x01000900ff0677ac */ /* 0x000f620008000a00 */
[----:B--2---:R-:W-:-:S04]  /*0090*/  IADD3 R22, P0, PT, R1, UR4, RZ ;  /* 0x0000000401167c10 */ /* 0x004fc8000ff1e0ff */
[----:B------:R-:W-:Y:S01]  /*00a0*/  MOV R6, R22 ;  /* 0x0000001600067202 */ /* 0x000fe20000000f00 */
[----:B0-----:R-:W-:Y:S01]  /*00b0*/  IMAD.X R23, RZ, RZ, UR5, P0 ;  /* 0x00000005ff177e24 */ /* 0x001fe200080e06ff */
[----:B-----5:R-:W-:Y:S01]  /*00c0*/  MOV R4, UR6 ;  /* 0x0000000600047c02 */ /* 0x020fe20008000f00 */
[----:B------:R-:W-:Y:S02]  /*00d0*/  IMAD.U32 R5, RZ, RZ, UR7 ;  /* 0x00000007ff057e24 */ /* 0x000fe4000f8e00ff */
[----:B------:R-:W-:Y:S01]  /*00e0*/  IMAD.MOV.U32 R7, RZ, RZ, R23 ;  /* 0x000000ffff077224 */ /* 0x000fe200078e0017 */
[----:B-1----:R3:W-:Y:S06]  /*00f0*/  STL.64 [R1], R18 ;  /* 0x0000001201007387 */ /* 0x0027ec0000100a00 */
[----:B------:R-:W-:-:S07]  /*0100*/  LEPC R20, `(.L_x_0) ;  /* 0x000000001014794e */ /* 0x000fce0000000000 */
[----:B---34-:R-:W-:Y:S05]  /*0110*/  CALL.ABS.NOINC R8 ;  /* 0x0000000008007343 */ /* 0x018fea0003c00000 */
.L_x_0:
[----:B------:R0:W-:Y:S01]  /*0120*/  STL.64 [R1], R18 ;  /* 0x0000001201007387 */ /* 0x0001e20000100a00 */
[----:B------:R-:W1:Y:S01]  /*0130*/  LDC.64 R2, c[0x4][R2] ;  /* 0x0100000002027b82 */ /* 0x000e620000000a00 */
[----:B------:R-:W2:Y:S01]  /*0140*/  LDCU.64 UR4, c[0x4][0x48] ;  /* 0x01000900ff0477ac */ /* 0x000ea20008000a00 */
[----:B------:R-:W-:Y:S01]  /*0150*/  MOV R6, R22 ;  /* 0x0000001600067202 */ /* 0x000fe20000000f00 */
[----:B------:R-:W-:-:S05]  /*0160*/  IMAD.MOV.U32 R7, RZ, RZ, R23 ;  /* 0x000000ffff077224 */ /* 0x000fca00078e0017 */
[----:B------:R-:W3:Y:S01]  /*0170*/  LDC.64 R16, c[0x0][0x358] ;  /* 0x0000d600ff107b82 */ /* 0x000ee20000000a00 */
[----:B--2---:R-:W-:Y:S01]  /*0180*/  MOV R4, UR4 ;  /* 0x0000000400047c02 */ /* 0x004fe20008000f00 */
[----:B0-----:R-:W-:-:S07]  /*0190*/  IMAD.U32 R5, RZ, RZ, UR5 ;  /* 0x00000005ff057e24 */ /* 0x001fce000f8e00ff */
[----:B------:R-:W-:-:S07]  /*01a0*/  LEPC R20, `(.L_x_1) ;  /* 0x000000001014794e */ /* 0x000fce0000000000 */
[----:B-1-3--:R-:W-:Y:S05]  /*01b0*/  CALL.ABS.NOINC R2 ;  /* 0x0000000002007343 */ /* 0x00afea0003c00000 */
.L_x_1:
[----:B------:R-:W0:Y:S01]  /*01c0*/  LDC.64 R2, c[0x0][0x380] ;  /* 0x0000e000ff027b82 */ /* 0x000e220000000a00 */
[----:B------:R-:W1:Y:S01]  /*01d0*/  LDCU UR4, c[0x0][0x360] ;  /* 0x00006c00ff0477ac */ /* 0x000e620008000800 */
[----:B------:R-:W-:Y:S01]  /*01e0*/  R2UR UR6, R16 ;  /* 0x00000000100672ca */ /* 0x000fe200000e0000 */
[----:B------:R-:W-:Y:S01]  /*01f0*/  HFMA2 R5, -RZ, RZ, 1.875, 0 ;  /* 0x3f800000ff057431 */ /* 0x000fe200000001ff */
[----:B------:R-:W-:Y:S01]  /*0200*/  R2UR UR7, R17 ;  /* 0x00000000110772ca */ /* 0x000fe200000e0000 */
[----:B-1----:R-:W-:-:S04]  /*0210*/  IMAD R19, R19, UR4, R18 ;  /* 0x0000000413137c24 */ /* 0x002fc8000f8e0212 */
[----:B0-----:R-:W-:-:S08]  /*0220*/  IMAD.WIDE.U32 R2, R19, 0x4, R2 ;  /* 0x0000000413027825 */ /* 0x001fd000078e0002 */
[----:B------:R-:W-:Y:S01]  /*0230*/  STG.E desc[UR6][R2.64], R5 ;  /* 0x0000000502007986 */ /* 0x000fe2000c101906 */
[----:B------:R-:W-:Y:S05]  /*0240*/  EXIT ;  /* 0x000000000000794d */ /* 0x000fea0003800000 */
.L_x_2:
[----:B------:R-:W-:-:S00]  /*0250*/  BRA `(.L_x_2) ;  /* 0xfffffffc00fc7947 */ /* 0x000fc0000383ffff */
[----:B------:R-:W-:-:S00]  /*0260*/  NOP ;  /* 0x0000000000007918 */ /* 0x000fc00000000000 */
        /* <DEDUP_REMOVED lines=9> */
.L_x_8:


//--------------------- .text._Z6matMulPfS_S_RKiS1_ --------------------------
	.section	.text._Z6matMulPfS_S_RKiS1_,"ax",@progbits
	.align	128
        .global         _Z6matMulPfS_S_RKiS1_
        .type           _Z6matMulPfS_S_RKiS1_,@function
        .size           _Z6matMulPfS_S_RKiS1_,(.L_x_9 - _Z6matMulPfS_S_RKiS1_)
        .other          _Z6matMulPfS_S_RKiS1_,@"STO_CUDA_ENTRY STV_DEFAULT"
_Z6matMulPfS_S_RKiS1_:
.text._Z6matMulPfS_S_RKiS1_:
[----:B------:R-:W-:Y:S08]  /*0000*/  LDC R1, c[0x0][0x37c] ;  /* 0x0000df00ff017b82 */ /* 0x000ff00000000800 */
[----:B------:R-:W0:Y:S01]  /*0010*/  LDC.64 R2, c[0x0][0x398] ;  /* 0x0000e600ff027b82 */ /* 0x000e220000000a00 */
[----:B------:R-:W0:Y:S02]  /*0020*/  LDCU.64 UR4, c[0x0][0x358] ;  /* 0x00006b00ff0477ac */ /* 0x000e240008000a00 */
[----:B0-----:R-:W2:Y:S01]  /*0030*/  LDG.E R0, desc[UR4][R2.64] ;  /* 0x0000000402007981 */ /* 0x001ea2000c1e1900 */
[----:B------:R-:W-:Y:S01]  /*0040*/  HFMA2 R25, -RZ, RZ, 0, 0 ;  /* 0x00000000ff197431 */ /* 0x000fe200000001ff */
[----:B------:R-:W0:Y:S01]  /*0050*/  S2R R17, SR_TID.Y ;  /* 0x0000000000117919 */ /* 0x000e220000002200 */
[----:B------:R-:W1:Y:S01]  /*0060*/  S2R R16, SR_TID.X ;  /* 0x0000000000107919 */ /* 0x000e620000002100 */
[----:B--2---:R-:W-:-:S13]  /*0070*/  ISETP.GE.AND P0, PT, R0, 0x1, PT ;  /* 0x000000010000780c */ /* 0x004fda0003f06270 */
[----:B01----:R-:W-:Y:S05]  /*0080*/  @!P0 BRA `(.L_x_3) ;  /* 0x0000000400c08947 */ /* 0x003fea0003800000 */
[----:B------:R-:W0:Y:S01]  /*0090*/  LDC.64 R2, c[0x0][0x3a0] ;  /* 0x0000e800ff027b82 */ /* 0x000e220000000a00 */
[C---:B------:R-:W-:Y:S02]  /*00a0*/  ISETP.GE.U32.AND P1, PT, R0.reuse, 0x8, PT ;  /* 0x000000080000780c */ /* 0x040fe40003f26070 */
[C---:B------:R-:W-:Y:S01]  /*00b0*/  LOP3.LUT R20, R0.reuse, 0x7, RZ, 0xc0, !PT ;  /* 0x0000000700147812 */ /* 0x040fe200078ec0ff */
[----:B------:R-:W-:Y:S01]  /*00c0*/  IMAD R21, R0, R17, RZ ;  /* 0x0000001100157224 */ /* 0x000fe200078e02ff */
[----:B------:R-:W-:Y:S02]  /*00d0*/  MOV R25, RZ ;  /* 0x000000ff00197202 */ /* 0x000fe40000000f00 */
[----:B------:R-:W-:Y:S02]  /*00e0*/  ISETP.NE.AND P0, PT, R20, RZ, PT ;  /* 0x000000ff1400720c */ /* 0x000fe40003f05270 */
[----:B------:R-:W-:Y:S01]  /*00f0*/  MOV R22, RZ ;  /* 0x000000ff00167202 */ /* 0x000fe20000000f00 */
[----:B0-----:R0:W5:Y:S04]  /*0100*/  LDG.E R19, desc[UR4][R2.64] ;  /* 0x0000000402137981 */ /* 0x001168000c1e1900 */
[----:B------:R-:W-:Y:S06]  /*0110*/  @!P1 BRA `(.L_x_4) ;  /* 0x0000000000c49947 */ /* 0x000fec0003800000 */
[----:B0-----:R-:W0:Y:S01]  /*0120*/  LDC.64 R2, c[0x0][0x388] ;  /* 0x0000e200ff027b82 */ /* 0x001e220000000a00 */
[----:B------:R-:W-:Y:S02]  /*0130*/  LOP3.LUT R22, R0, 0x7ffffff8, RZ, 0xc0, !PT ;  /* 0x7ffffff800167812 */ /* 0x000fe400078ec0ff */
[----:B------:R-:W-:Y:S02]  /*0140*/  MOV R25, RZ ;  /* 0x000000ff00197202 */ /* 0x000fe40000000f00 */
[----:B------:R-:W-:Y:S02]  /*0150*/  MOV R18, R16 ;  /* 0x0000001000127202 */ /* 0x000fe40000000f00 */
[----:B------:R-:W-:Y:S01]  /*0160*/  IADD3 R23, PT, PT, -R22, RZ, RZ ;  /* 0x000000ff16177210 */ /* 0x000fe20007ffe1ff */
[----:B0-----:R-:W-:-:S03]  /*0170*/  IMAD.WIDE.U32 R2, R21, 0x4, R2 ;  /* 0x0000000415027825 */ /* 0x001fc600078e0002 */
[----:B------:R-:W-:-:S04]  /*0180*/  IADD3 R4, P1, PT, R2, 0x10, RZ ;  /* 0x0000001002047810 */ /* 0x000fc80007f3e0ff */
[----:B------:R-:W-:-:S09]  /*0190*/  IADD3.X R5, PT, PT, RZ, R3, RZ, P1, !PT ;  /* 0x00000003ff057210 */ /* 0x000fd20000ffe4ff */
.L_x_5:
[----:B------:R-:W0:Y:S01]  /*01a0*/  LDC.64 R14, c[0x0][0x390] ;  /* 0x0000e400ff0e7b82 */ /* 0x000e220000000a00 */
[----:B------:R-:W-:Y:S02]  /*01b0*/  MOV R2, R4 ;  /* 0x0000000400027202 */ /* 0x000fe40000000f00 */
[----:B------:R-:W-:-:S05]  /*01c0*/  MOV R3, R5 ;  /* 0x0000000500037202 */ /* 0x000fca0000000f00 */
[----:B------:R-:W2:Y:S04]  /*01d0*/  LDG.E R26, desc[UR4][R2.64+-0x10] ;  /* 0xfffff004021a7981 */ /* 0x000ea8000c1e1900 */
[----:B------:R-:W3:Y:S04]  /*01e0*/  LDG.E R24, desc[UR4][R2.64+-0xc] ;  /* 0xfffff40402187981 */ /* 0x000ee8000c1e1900 */
[----:B------:R-:W4:Y:S04]  /*01f0*/  LDG.E R29, desc[UR4][R2.64+-0x8] ;  /* 0xfffff804021d7981 */ /* 0x000f28000c1e1900 */
[----:B------:R-:W4:Y:S01]  /*0200*/  LDG.E R28, desc[UR4][R2.64+-0x4] ;  /* 0xfffffc04021c7981 */ /* 0x000f22000c1e1900 */
[----:B0-----:R-:W-:-:S05]  /*0210*/  IMAD.WIDE R14, R18, 0x4, R14 ;  /* 0x00000004120e7825 */ /* 0x001fca00078e020e */
[----:B------:R0:W2:Y:S01]  /*0220*/  LDG.E R27, desc[UR4][R14.64] ;  /* 0x000000040e1b7981 */ /* 0x0000a2000c1e1900 */
[----:B-----5:R-:W-:-:S04]  /*0230*/  IMAD.WIDE R12, R19, 0x4, R14 ;  /* 0x00000004130c7825 */ /* 0x020fc800078e020e */
[C---:B------:R-:W-:Y:S02]  /*0240*/  IMAD.WIDE R4, R19.reuse, 0x4, R12 ;  /* 0x0000000413047825 */ /* 0x040fe400078e020c */
[----:B------:R-:W3:Y:S02]  /*0250*/  LDG.E R13, desc[UR4][R12.64] ;  /* 0x000000040c0d7981 */ /* 0x000ee4000c1e1900 */
[C---:B------:R-:W-:Y:S02]  /*0260*/  IMAD.WIDE R6, R19.reuse, 0x4, R4 ;  /* 0x0000000413067825 */ /* 0x040fe400078e0204 */
[----:B------:R-:W4:Y:S02]  /*0270*/  LDG.E R4, desc[UR4][R4.64] ;  /* 0x0000000404047981 */ /* 0x000f24000c1e1900 */
[C---:B------:R-:W-:Y:S02]  /*0280*/  IMAD.WIDE R8, R19.reuse, 0x4, R6 ;  /* 0x0000000413087825 */ /* 0x040fe400078e0206 */
[----:B------:R-:W4:Y:S02]  /*0290*/  LDG.E R6, desc[UR4][R6.64] ;  /* 0x0000000406067981 */ /* 0x000f24000c1e1900 */
[----:B------:R-:W-:-:S02]  /*02a0*/  IMAD.WIDE R10, R19, 0x4, R8 ;  /* 0x00000004130a7825 */ /* 0x000fc400078e0208 */
[----:B------:R-:W4:Y:S04]  /*02b0*/  LDG.E R5, desc[UR4][R2.64] ;  /* 0x0000000402057981 */ /* 0x000f28000c1e1900 */
[----:B------:R-:W4:Y:S01]  /*02c0*/  LDG.E R8, desc[UR4][R8.64] ;  /* 0x0000000408087981 */ /* 0x000f22000c1e1900 */
[----:B0-----:R-:W-:-:S03]  /*02d0*/  IMAD.WIDE R14, R19, 0x4, R10 ;  /* 0x00000004130e7825 */ /* 0x001fc600078e020a */
[----:B------:R-:W4:Y:S04]  /*02e0*/  LDG.E R10, desc[UR4][R10.64] ;  /* 0x000000040a0a7981 */ /* 0x000f28000c1e1900 */
[----:B------:R-:W4:Y:S04]  /*02f0*/  LDG.E R7, desc[UR4][R2.64+0x4] ;  /* 0x0000040402077981 */ /* 0x000f28000c1e1900 */
[----:B------:R-:W4:Y:S04]  /*0300*/  LDG.E R12, desc[UR4][R14.64] ;  /* 0x000000040e0c7981 */ /* 0x000f28000c1e1900 */
[----:B------:R-:W4:Y:S04]  /*0310*/  LDG.E R11, desc[UR4][R2.64+0x8] ;  /* 0x00000804020b7981 */ /* 0x000f28000c1e1900 */
[----:B------:R-:W4:Y:S01]  /*0320*/  LDG.E R9, desc[UR4][R2.64+0xc] ;  /* 0x00000c0402097981 */ /* 0x000f22000c1e1900 */
[----:B--2---:R-:W-:Y:S01]  /*0330*/  FFMA R25, R26, R27, R25 ;  /* 0x0000001b1a197223 */ /* 0x004fe20000000019 */
[----:B------:R-:W-:-:S06]  /*0340*/  IMAD.WIDE R26, R19, 0x4, R14 ;  /* 0x00000004131a7825 */ /* 0x000fcc00078e020e */
[----:B------:R-:W2:Y:S01]  /*0350*/  LDG.E R26, desc[UR4][R26.64] ;  /* 0x000000041a1a7981 */ /* 0x000ea2000c1e1900 */
[----:B---3--:R-:W-:Y:S01]  /*0360*/  FFMA R24, R24, R13, R25 ;  /* 0x0000000d18187223 */ /* 0x008fe20000000019 */
[----:B------:R-:W-:-:S03]  /*0370*/  IADD3 R23, PT, PT, R23, 0x8, RZ ;  /* 0x0000000817177810 */ /* 0x000fc60007ffe0ff */
[----:B----4-:R-:W-:Y:S01]  /*0380*/  FFMA R29, R29, R4, R24 ;  /* 0x000000041d1d7223 */ /* 0x010fe20000000018 */
[----:B------:R-:W-:-:S03]  /*0390*/  ISETP.NE.AND P1, PT, R23, RZ, PT ;  /* 0x000000ff1700720c */ /* 0x000fc60003f25270 */
[----:B------:R-:W-:Y:S01]  /*03a0*/  FFMA R6, R28, R6, R29 ;  /* 0x000000061c067223 */ /* 0x000fe2000000001d */
[----:B------:R-:W-:-:S03]  /*03b0*/  IADD3 R4, P2, PT, R2, 0x20, RZ ;  /* 0x0000002002047810 */ /* 0x000fc60007f5e0ff */
[----:B------:R-:W-:-:S04]  /*03c0*/  FFMA R6, R5, R8, R6 ;  /* 0x0000000805067223 */ /* 0x000fc80000000006 */
[----:B------:R-:W-:Y:S01]  /*03d0*/  FFMA R6, R7, R10, R6 ;  /* 0x0000000a07067223 */ /* 0x000fe20000000006 */
[----:B------:R-:W-:Y:S02]  /*03e0*/  IADD3.X R5, PT, PT, RZ, R3, RZ, P2, !PT ;  /* 0x00000003ff057210 */ /* 0x000fe400017fe4ff */
[----:B------:R-:W-:Y:S01]  /*03f0*/  LEA R18, R19, R18, 0x3 ;  /* 0x0000001213127211 */ /* 0x000fe200078e18ff */
[----:B------:R-:W-:-:S04]  /*0400*/  FFMA R6, R11, R12, R6 ;  /* 0x0000000c0b067223 */ /* 0x000fc80000000006 */
[----:B--2---:R-:W-:Y:S01]  /*0410*/  FFMA R25, R9, R26, R6 ;  /* 0x0000001a09197223 */ /* 0x004fe20000000006 */
[----:B------:R-:W-:Y:S06]  /*0420*/  @P1 BRA `(.L_x_5) ;  /* 0xfffffffc005c1947 */ /* 0x000fec000383ffff */
.L_x_4:
[----:B------:R-:W-:Y:S05]  /*0430*/  @!P0 BRA `(.L_x_3) ;  /* 0x0000000000d48947 */ /* 0x000fea0003800000 */
[----:B------:R-:W-:Y:S02]  /*0440*/  ISETP.GE.U32.AND P0, PT, R20, 0x4, PT ;  /* 0x000000041400780c */ /* 0x000fe40003f06070 */
[----:B------:R-:W-:-:S04]  /*0450*/  LOP3.LUT R14, R0, 0x3, RZ, 0xc0, !PT ;  /* 0x00000003000e7812 */ /* 0x000fc800078ec0ff */
[----:B------:R-:W-:-:S07]  /*0460*/  ISETP.NE.AND P1, PT, R14, RZ, PT ;  /* 0x000000ff0e00720c */ /* 0x000fce0003f25270 */
[----:B------:R-:W-:Y:S06]  /*0470*/  @!P0 BRA `(.L_x_6) ;  /* 0x0000000000588947 */ /* 0x000fec0003800000 */
[----:B------:R-:W1:Y:S01]  /*0480*/  LDC.64 R8, c[0x0][0x390] ;  /* 0x0000e400ff087b82 */ /* 0x000e620000000a00 */
[-C--:B-----5:R-:W-:Y:S01]  /*0490*/  IMAD R7, R19, R22.reuse, R16 ;  /* 0x0000001613077224 */ /* 0x0a0fe200078e0210 */
[----:B------:R-:W-:-:S06]  /*04a0*/  IADD3 R5, PT, PT, R21, R22, RZ ;  /* 0x0000001615057210 */ /* 0x000fcc0007ffe0ff */
[----:B0-----:R-:W0:Y:S01]  /*04b0*/  LDC.64 R2, c[0x0][0x388] ;  /* 0x0000e200ff027b82 */ /* 0x001e220000000a00 */
[----:B-1----:R-:W-:-:S04]  /*04c0*/  IMAD.WIDE R8, R7, 0x4, R8 ;  /* 0x0000000407087825 */ /* 0x002fc800078e0208 */
[----:B------:R-:W-:Y:S02]  /*04d0*/  IMAD.WIDE R10, R19, 0x4, R8 ;  /* 0x00000004130a7825 */ /* 0x000fe400078e0208 */
[----:B------:R-:W2:Y:S02]  /*04e0*/  LDG.E R8, desc[UR4][R8.64] ;  /* 0x0000000408087981 */ /* 0x000ea4000c1e1900 */
[----:B0-----:R-:W-:-:S04]  /*04f0*/  IMAD.WIDE R2, R5, 0x4, R2 ;  /* 0x0000000405027825 */ /* 0x001fc800078e0202 */
[C---:B------:R-:W-:Y:S01]  /*0500*/  IMAD.WIDE R4, R19.reuse, 0x4, R10 ;  /* 0x0000000413047825 */ /* 0x040fe200078e020a */
[----:B------:R-:W2:Y:S04]  /*0510*/  LDG.E R12, desc[UR4][R2.64] ;  /* 0x00000004020c7981 */ /* 0x000ea8000c1e1900 */
[----:B------:R-:W3:Y:S01]  /*0520*/  LDG.E R10, desc[UR4][R10.64] ;  /* 0x000000040a0a7981 */ /* 0x000ee2000c1e1900 */
[----:B------:R-:W-:-:S03]  /*0530*/  IMAD.WIDE R6, R19, 0x4, R4 ;  /* 0x0000000413067825 */ /* 0x000fc600078e0204 */
[----:B------:R-:W3:Y:S04]  /*0540*/  LDG.E R13, desc[UR4][R2.64+0x4] ;  /* 0x00000404020d7981 */ /* 0x000ee8000c1e1900 */
[----:B------:R-:W4:Y:S04]  /*0550*/  LDG.E R18, desc[UR4][R4.64] ;  /* 0x0000000404127981 */ /* 0x000f28000c1e1900 */
[----:B------:R-:W4:Y:S04]  /*0560*/  LDG.E R15, desc[UR4][R2.64+0x8] ;  /* 0x00000804020f7981 */ /* 0x000f28000c1e1900 */
[----:B------:R-:W4:Y:S04]  /*0570*/  LDG.E R23, desc[UR4][R2.64+0xc] ;  /* 0x00000c0402177981 */ /* 0x000f28000c1e1900 */
[----:B------:R-:W4:Y:S01]  /*0580*/  LDG.E R6, desc[UR4][R6.64] ;  /* 0x0000000406067981 */ /* 0x000f22000c1e1900 */
[----:B------:R-:W-:Y:S01]  /*0590*/  IADD3 R22, PT, PT, R22, 0x4, RZ ;  /* 0x0000000416167810 */ /* 0x000fe20007ffe0ff */
[----:B--2---:R-:W-:-:S04]  /*05a0*/  FFMA R12, R12, R8, R25 ;  /* 0x000000080c0c7223 */ /* 0x004fc80000000019 */
[----:B---3--:R-:W-:-:S04]  /*05b0*/  FFMA R12, R13, R10, R12 ;  /* 0x0000000a0d0c7223 */ /* 0x008fc8000000000c */
[----:B----4-:R-:W-:-:S04]  /*05c0*/  FFMA R12, R15, R18, R12 ;  /* 0x000000120f0c7223 */ /* 0x010fc8000000000c */
[----:B------:R-:W-:-:S07]  /*05d0*/  FFMA R25, R23, R6, R12 ;  /* 0x0000000617197223 */ /* 0x000fce000000000c */
.L_x_6:
[----:B------:R-:W-:Y:S05]  /*05e0*/  @!P1 BRA `(.L_x_3) ;  /* 0x0000000000689947 */ /* 0x000fea0003800000 */
[----:B------:R-:W-:Y:S02]  /*05f0*/  ISETP.NE.AND P0, PT, R14, 0x1, PT ;  /* 0x000000010e00780c */ /* 0x000fe40003f05270 */
[----:B------:R-:W-:-:S04]  /*0600*/  LOP3.LUT R0, R0, 0x1, RZ, 0xc0, !PT ;  /* 0x0000000100007812 */ /* 0x000fc800078ec0ff */
[----:B------:R-:W-:-:S07]  /*0610*/  ISETP.NE.U32.AND P1, PT, R0, 0x1, PT ;  /* 0x000000010000780c */ /* 0x000fce0003f25070 */
[----:B------:R-:W1:Y:S01]  /*0620*/  @P0 LDC.64 R8, c[0x0][0x390] ;  /* 0x0000e400ff080b82 */ /* 0x000e620000000a00 */
[-C--:B-----5:R-:W-:Y:S01]  /*0630*/  @P0 IMAD R13, R19, R22.reuse, R16 ;  /* 0x00000016130d0224 */ /* 0x0a0fe200078e0210 */
[----:B------:R-:W-:Y:S02]  /*0640*/  @P0 IADD3 R11, PT, PT, R21, R22, RZ ;  /* 0x00000016150b0210 */ /* 0x000fe40007ffe0ff */
[----:B------:R-:W-:-:S04]  /*0650*/  @P0 IADD3 R22, PT, PT, R22, 0x2, RZ ;  /* 0x0000000216160810 */ /* 0x000fc80007ffe0ff */
[----:B------:R-:W2:Y:S01]  /*0660*/  @P0 LDC.64 R6, c[0x0][0x388] ;  /* 0x0000e200ff060b82 */ /* 0x000ea20000000a00 */
[----:B------:R-:W-:-:S07]  /*0670*/  @!P1 IADD3 R21, PT, PT, R21, R22, RZ ;  /* 0x0000001615159210 */ /* 0x000fce0007ffe0ff */
[----:B------:R-:W3:Y:S08]  /*0680*/  @!P1 LDC.64 R4, c[0x0][0x388] ;  /* 0x0000e200ff049b82 */ /* 0x000ef00000000a00 */
[----:B0-----:R-:W0:Y:S01]  /*0690*/  @!P1 LDC.64 R2, c[0x0][0x390] ;  /* 0x0000e400ff029b82 */ /* 0x001e220000000a00 */
[----:B-1----:R-:W-:-:S04]  /*06a0*/  @P0 IMAD.WIDE R8, R13, 0x4, R8 ;  /* 0x000000040d080825 */ /* 0x002fc800078e0208 */
[----:B------:R-:W-:Y:S01]  /*06b0*/  @!P1 IMAD R13, R19, R22, R16 ;  /* 0x00000016130d9224 */ /* 0x000fe200078e0210 */
[----:B------:R-:W4:Y:S01]  /*06c0*/  @P0 LDG.E R12, desc[UR4][R8.64] ;  /* 0x00000004080c0981 */ /* 0x000f22000c1e1900 */
[----:B--2---:R-:W-:-:S04]  /*06d0*/  @P0 IMAD.WIDE R6, R11, 0x4, R6 ;  /* 0x000000040b060825 */ /* 0x004fc800078e0206 */
[----:B------:R-:W-:Y:S01]  /*06e0*/  @P0 IMAD.WIDE R10, R19, 0x4, R8 ;  /* 0x00000004130a0825 */ /* 0x000fe200078e0208 */
[----:B------:R-:W4:Y:S03]  /*06f0*/  @P0 LDG.E R0, desc[UR4][R6.64] ;  /* 0x0000000406000981 */ /* 0x000f26000c1e1900 */
[----:B---3--:R-:W-:Y:S01]  /*0700*/  @!P1 IMAD.WIDE R4, R21, 0x4, R4 ;  /* 0x0000000415049825 */ /* 0x008fe200078e0204 */
[----:B------:R-:W2:Y:S04]  /*0710*/  @P0 LDG.E R15, desc[UR4][R6.64+0x4] ;  /* 0x00000404060f0981 */ /* 0x000ea8000c1e1900 */
[----:B------:R-:W2:Y:S01]  /*0720*/  @P0 LDG.E R10, desc[UR4][R10.64] ;  /* 0x000000040a0a0981 */ /* 0x000ea2000c1e1900 */
[----:B0-----:R-:W-:-:S03]  /*0730*/  @!P1 IMAD.WIDE R2, R13, 0x4, R2 ;  /* 0x000000040d029825 */ /* 0x001fc600078e0202 */
[----:B------:R-:W3:Y:S04]  /*0740*/  @!P1 LDG.E R4, desc[UR4][R4.64] ;  /* 0x0000000404049981 */ /* 0x000ee8000c1e1900 */
[----:B------:R-:W3:Y:S01]  /*0750*/  @!P1 LDG.E R2, desc[UR4][R2.64] ;  /* 0x0000000402029981 */ /* 0x000ee2000c1e1900 */
[----:B----4-:R-:W-:-:S04]  /*0760*/  @P0 FFMA R0, R0, R12, R25 ;  /* 0x0000000c00000223 */ /* 0x010fc80000000019 */
[----:B--2---:R-:W-:-:S04]  /*0770*/  @P0 FFMA R25, R15, R10, R0 ;  /* 0x0000000a0f190223 */ /* 0x004fc80000000000 */
[----:B---3--:R-:W-:-:S07]  /*0780*/  @!P1 FFMA R25, R4, R2, R25 ;  /* 0x0000000204199223 */ /* 0x008fce0000000019 */
.L_x_3:
[----:B0-----:R-:W0:Y:S01]  /*0790*/  LDC.64 R2, c[0x0][0x380] ;  /* 0x0000e000ff027b82 */ /* 0x001e220000000a00 */
[----:B------:R-:W1:Y:S02]  /*07a0*/  LDCU UR6, c[0x0][0x360] ;  /* 0x00006c00ff0677ac */ /* 0x000e640008000800 */
[----:B-1----:R-:W-:-:S04]  /*07b0*/  IMAD R17, R17, UR6, R16 ;  /* 0x0000000611117c24 */ /* 0x002fc8000f8e0210 */
[----:B0-----:R-:W-:-:S05]  /*07c0*/  IMAD.WIDE.U32 R2, R17, 0x4, R2 ;  /* 0x0000000411027825 */ /* 0x001fca00078e0002 */
[----:B------:R-:W-:Y:S01]  /*07d0*/  STG.E desc[UR4][R2.64], R25 ;  /* 0x0000001902007986 */ /* 0x000fe2000c101904 */
[----:B------:R-:W-:Y:S05]  /*07e0*/  EXIT ;  /* 0x000000000000794d */ /* 0x000fea0003800000 */
.L_x_7:
        /* <DEDUP_REMOVED lines=9> */
.L_x_9:


//--------------------- .nv.global.init           --------------------------
	.section	.nv.global.init,"aw",@progbits
	.align	4
.nv.global.init:
	.type		mrg32k3aM1SubSeq,@object
	.size		mrg32k3aM1SubSeq,(mrg32k3aM2SubSeq - mrg32k3aM1SubSeq)
mrg32k3aM1SubSeq:
        /*0000*/ 	.byte	0x0b, 0xcc, 0xee, 0x04, 0x73, 0x29, 0x8b, 0x6f, 0xf6, 0x53, 0x03, 0xf6, 0x23, 0xf6, 0xea, 0xda
        /* <DEDUP_REMOVED lines=125> */
	.type		mrg32k3aM2SubSeq,@object
	.size		mrg32k3aM2SubSeq,(mrg32k3aM1 - mrg32k3aM2SubSeq)
mrg32k3aM2SubSeq:
        /* <DEDUP_REMOVED lines=126> */
	.type		mrg32k3aM1,@object
	.size		mrg32k3aM1,(mrg32k3aM1Seq - mrg32k3aM1)
mrg32k3aM1:
        /* <DEDUP_REMOVED lines=144> */
	.type		mrg32k3aM1Seq,@object
	.size		mrg32k3aM1Seq,(mrg32k3aM2 - mrg32k3aM1Seq)
mrg32k3aM1Seq:
        /* <DEDUP_REMOVED lines=144> */
	.type		mrg32k3aM2,@object
	.size		mrg32k3aM2,(mrg32k3aM2Seq - mrg32k3aM2)
mrg32k3aM2:
        /* <DEDUP_REMOVED lines=144> */
	.type		mrg32k3aM2Seq,@object
	.size		mrg32k3aM2Seq,(precalc_xorwow_matrix - mrg32k3aM2Seq)
mrg32k3aM2Seq:
        /* <DEDUP_REMOVED lines=144> */
	.type		precalc_xorwow_matrix,@object
	.size		precalc_xorwow_matrix,(precalc_xorwow_offset_matrix - precalc_xorwow_matrix)
precalc_xorwow_matrix:
        /* <DEDUP_REMOVED lines=6400> */
	.type		precalc_xorwow_offset_matrix,@object
	.size		precalc_xorwow_offset_matrix,($str - precalc_xorwow_offset_matrix)
precalc_xorwow_offset_matrix:
        /* <DEDUP_REMOVED lines=6400> */
	.type		$str,@object
	.size		$str,(.L_9 - $str)
$str:
        /*353c0*/ 	.byte	0x48, 0x65, 0x6c, 0x6c, 0x6f, 0x20, 0x66, 0x72, 0x6f, 0x6d, 0x20, 0x74, 0x68, 0x72, 0x65, 0x61
        /*353d0*/ 	.byte	0x64, 0x49, 0x64, 0x78, 0x2e, 0x78, 0x20, 0x25, 0x64, 0x2c, 0x20, 0x74, 0x68, 0x72, 0x65, 0x61
        /*353e0*/ 	.byte	0x64, 0x49, 0x64, 0x78, 0x2e, 0x79, 0x20, 0x25, 0x64, 0x0a, 0x00
.L_9:


//--------------------- .nv.shared.reserved.0     --------------------------
	.section	.nv.shared.reserved.0,"aw",@nobits
	.weak		__nv_reservedSMEM_offset_0_alias
	.size		__nv_reservedSMEM_offset_0_alias, 0, 64
	.other		__nv_reservedSMEM_offset_0_alias,@"STO_CUDA_RESERVED_SHARED STV_DEFAULT"
__nv_reservedSMEM_offset_0_alias:
	.zero		0
	.zero		64


//--------------------- .nv.constant0._Z10initializePf --------------------------
	.section	.nv.constant0._Z10initializePf,"a",@progbits
	.sectionflags	@""
	.align	4
.nv.constant0._Z10initializePf:
	.zero		904


//--------------------- .nv.constant0._Z6matMulPfS_S_RKiS1_ --------------------------
	.section	.nv.constant0._Z6matMulPfS_S_RKiS1_,"a",@progbits
	.sectionflags	@""
	.align	4
.nv.constant0._Z6matMulPfS_S_RKiS1_:
	.zero		936


//--------------------- SYMBOLS --------------------------

	.type		.nv.reservedSmem.offset0,@object
	.size		.nv.reservedSmem.offset0,0x4
	.type		vprintf,@function
